//
// Generated by NVIDIA NVVM Compiler
//
// Compiler Build ID: CL-36424714
// Cuda compilation tools, release 13.0, V13.0.88
// Based on NVVM 20.0.0
//

.version 9.0
.target sm_100
.address_size 64

	// .globl	_Z14GetArrayKernelPhS_i

.visible .entry _Z14GetArrayKernelPhS_i(
	.param .u64 .ptr .align 1 _Z14GetArrayKernelPhS_i_param_0,
	.param .u64 .ptr .align 1 _Z14GetArrayKernelPhS_i_param_1,
	.param .u32 _Z14GetArrayKernelPhS_i_param_2
)
{
	.reg .pred 	%p<2>;
	.reg .b16 	%rs<2>;
	.reg .b32 	%r<6>;
	.reg .b64 	%rd<8>;

	ld.param.u64 	%rd1, [_Z14GetArrayKernelPhS_i_param_0];
	ld.param.u64 	%rd2, [_Z14GetArrayKernelPhS_i_param_1];
	ld.param.u32 	%r2, [_Z14GetArrayKernelPhS_i_param_2];
	mov.u32 	%r3, %tid.x;
	mov.u32 	%r4, %ctaid.x;
	mov.u32 	%r5, %ntid.x;
	mad.lo.s32 	%r1, %r4, %r5, %r3;
	setp.ge.s32 	%p1, %r1, %r2;
	@%p1 bra 	$L__BB0_2;
	cvta.to.global.u64 	%rd3, %rd2;
	cvta.to.global.u64 	%rd4, %rd1;
	cvt.s64.s32 	%rd5, %r1;
	add.s64 	%rd6, %rd3, %rd5;
	ld.global.u8 	%rs1, [%rd6];
	add.s64 	%rd7, %rd4, %rd5;
	st.global.u8 	[%rd7], %rs1;
$L__BB0_2:
	ret;

}
	// .globl	_Z23color_conversion_kernelPfS_S_PiS0_S0_i
.visible .entry _Z23color_conversion_kernelPfS_S_PiS0_S0_i(
	.param .u64 .ptr .align 1 _Z23color_conversion_kernelPfS_S_PiS0_S0_i_param_0,
	.param .u64 .ptr .align 1 _Z23color_conversion_kernelPfS_S_PiS0_S0_i_param_1,
	.param .u64 .ptr .align 1 _Z23color_conversion_kernelPfS_S_PiS0_S0_i_param_2,
	.param .u64 .ptr .align 1 _Z23color_conversion_kernelPfS_S_PiS0_S0_i_param_3,
	.param .u64 .ptr .align 1 _Z23color_conversion_kernelPfS_S_PiS0_S0_i_param_4,
	.param .u64 .ptr .align 1 _Z23color_conversion_kernelPfS_S_PiS0_S0_i_param_5,
	.param .u32 _Z23color_conversion_kernelPfS_S_PiS0_S0_i_param_6
)
{
	.reg .pred 	%p<2>;
	.reg .b32 	%r<15>;
	.reg .b32 	%f<10>;
	.reg .b64 	%rd<20>;
	.reg .b64 	%fd<11>;

	ld.param.u64 	%rd1, [_Z23color_conversion_kernelPfS_S_PiS0_S0_i_param_0];
	ld.param.u64 	%rd2, [_Z23color_conversion_kernelPfS_S_PiS0_S0_i_param_1];
	ld.param.u64 	%rd3, [_Z23color_conversion_kernelPfS_S_PiS0_S0_i_param_2];
	ld.param.u64 	%rd4, [_Z23color_conversion_kernelPfS_S_PiS0_S0_i_param_3];
	ld.param.u64 	%rd5, [_Z23color_conversion_kernelPfS_S_PiS0_S0_i_param_4];
	ld.param.u64 	%rd6, [_Z23color_conversion_kernelPfS_S_PiS0_S0_i_param_5];
	ld.param.u32 	%r2, [_Z23color_conversion_kernelPfS_S_PiS0_S0_i_param_6];
	mov.u32 	%r3, %tid.x;
	mov.u32 	%r4, %ctaid.x;
	mov.u32 	%r5, %ntid.x;
	mad.lo.s32 	%r1, %r4, %r5, %r3;
	setp.ge.s32 	%p1, %r1, %r2;
	@%p1 bra 	$L__BB1_2;
	cvta.to.global.u64 	%rd7, %rd2;
	cvta.to.global.u64 	%rd8, %rd1;
	cvta.to.global.u64 	%rd9, %rd3;
	cvta.to.global.u64 	%rd10, %rd4;
	cvta.to.global.u64 	%rd11, %rd5;
	cvta.to.global.u64 	%rd12, %rd6;
	mul.wide.s32 	%rd13, %r1, 4;
	add.s64 	%rd14, %rd7, %rd13;
	ld.global.f32 	%f1, [%rd14];
	cvt.f64.f32 	%fd1, %f1;
	add.s64 	%rd15, %rd8, %rd13;
	ld.global.f32 	%f2, [%rd15];
	cvt.f64.f32 	%fd2, %f2;
	fma.rn.f64 	%fd3, %fd1, 0d3FF66E978D4FDF3C, %fd2;
	cvt.rn.f32.f64 	%f3, %fd3;
	add.s64 	%rd16, %rd9, %rd13;
	ld.global.f32 	%f4, [%rd16];
	cvt.f64.f32 	%fd4, %f4;
	fma.rn.f64 	%fd5, %fd4, 0d3FFC5A1CAC083127, %fd2;
	cvt.rn.f32.f64 	%f5, %fd5;
	cvt.f64.f32 	%fd6, %f5;
	fma.rn.f64 	%fd7, %fd6, 0dBFBD2F1A9FBE76C9, %fd2;
	cvt.f64.f32 	%fd8, %f3;
	fma.rn.f64 	%fd9, %fd8, 0dBFD322D0E5604189, %fd7;
	div.rn.f64 	%fd10, %fd9, 0d3FE2C8B439581062;
	cvt.rn.f32.f64 	%f6, %fd10;
	add.f32 	%f7, %f3, 0f43000000;
	cvt.rzi.s32.f32 	%r6, %f7;
	max.s32 	%r7, %r6, 0;
	min.s32 	%r8, %r7, 255;
	add.s64 	%rd17, %rd10, %rd13;
	st.global.u32 	[%rd17], %r8;
	add.f32 	%f8, %f6, 0f43000000;
	cvt.rzi.s32.f32 	%r9, %f8;
	max.s32 	%r10, %r9, 0;
	min.s32 	%r11, %r10, 255;
	add.s64 	%rd18, %rd11, %rd13;
	st.global.u32 	[%rd18], %r11;
	add.f32 	%f9, %f5, 0f43000000;
	cvt.rzi.s32.f32 	%r12, %f9;
	max.s32 	%r13, %r12, 0;
	min.s32 	%r14, %r13, 255;
	add.s64 	%rd19, %rd12, %rd13;
	st.global.u32 	[%rd19], %r14;
$L__BB1_2:
	ret;

}


// ===== COMPILED SASS (sm_100) =====

	.target	sm_100

	.elftype	@"ET_EXEC"


//--------------------- .note.nv.tkinfo           --------------------------
	.section	.note.nv.tkinfo,"",@"SHT_NOTE"
	.sectionflags	@"SHF_NOTE_NV_TKINFO"
	.tkinfo
        /*0018*/ 	.word	0x00000002
        /*0030*/ 	.string	""
        /*0030*/ 	.string	"ptxas"
        /*0030*/ 	.string	"Cuda compilation tools, release 13.0, V13.0.88"
        /*0030*/ 	.string	"Build cuda_13.0.r13.0/compiler.36424714_0"
        /*0030*/ 	.string	"-arch sm_100 -m 64 "



//--------------------- .note.nv.cuinfo           --------------------------
	.section	.note.nv.cuinfo,"",@"SHT_NOTE"
	.sectionflags	@"SHF_NOTE_NV_CUINFO"
        /*0018*/ 	.short	0x0002
        /*001a*/ 	.short	0x0064
        /*001c*/ 	.short	0x0082
	.zero		2


//--------------------- .nv.info                  --------------------------
	.section	.nv.info,"",@"SHT_CUDA_INFO"
	.align	4


	//----- nvinfo : EIATTR_REGCOUNT
	.align		4
        /*0000*/ 	.byte	0x04, 0x2f
        /*0002*/ 	.short	(.L_1 - .L_0)
	.align		4
.L_0:
        /*0004*/ 	.word	index@(_Z14GetArrayKernelPhS_i)
        /*0008*/ 	.word	0x00000008


	//----- nvinfo : EIATTR_FRAME_SIZE
	.align		4
.L_1:
        /*000c*/ 	.byte	0x04, 0x11
        /*000e*/ 	.short	(.L_3 - .L_2)
	.align		4
.L_2:
        /*0010*/ 	.word	index@(_Z14GetArrayKernelPhS_i)
        /*0014*/ 	.word	0x00000000


	//----- nvinfo : EIATTR_REGCOUNT
	.align		4
.L_3:
        /*0018*/ 	.byte	0x04, 0x2f
        /*001a*/ 	.short	(.L_5 - .L_4)
	.align		4
.L_4:
        /*001c*/ 	.word	index@(_Z23color_conversion_kernelPfS_S_PiS0_S0_i)
        /*0020*/ 	.word	0x00000019


	//----- nvinfo : EIATTR_FRAME_SIZE
	.align		4
.L_5:
        /*0024*/ 	.byte	0x04, 0x11
        /*0026*/ 	.short	(.L_7 - .L_6)
	.align		4
.L_6:
        /*0028*/ 	.word	index@($__internal_0_$__cuda_sm20_div_rn_f64_full)
        /*002c*/ 	.word	0x00000000


	//----- nvinfo : EIATTR_FRAME_SIZE
	.align		4
.L_7:
        /*0030*/ 	.byte	0x04, 0x11
        /*0032*/ 	.short	(.L_9 - .L_8)
	.align		4
.L_8:
        /*0034*/ 	.word	index@(_Z23color_conversion_kernelPfS_S_PiS0_S0_i)
        /*0038*/ 	.word	0x00000000


	//----- nvinfo : EIATTR_MIN_STACK_SIZE
	.align		4
.L_9:
        /*003c*/ 	.byte	0x04, 0x12
        /*003e*/ 	.short	(.L_11 - .L_10)
	.align		4
.L_10:
        /*0040*/ 	.word	index@(_Z23color_conversion_kernelPfS_S_PiS0_S0_i)
        /*0044*/ 	.word	0x00000000


	//----- nvinfo : EIATTR_MIN_STACK_SIZE
	.align		4
.L_11:
        /*0048*/ 	.byte	0x04, 0x12
        /*004a*/ 	.short	(.L_13 - .L_12)
	.align		4
.L_12:
        /*004c*/ 	.word	index@(_Z14GetArrayKernelPhS_i)
        /*0050*/ 	.word	0x00000000
.L_13:


//--------------------- .nv.compat                --------------------------
	.section	.nv.compat,"",@"SHT_CUDA_COMPAT_INFO"
	.align	4
        /*0000*/ 	.byte	0x02, 0x09, 0x00, 0x00, 0x02, 0x02, 0x01, 0x00, 0x02, 0x05, 0x05, 0x00, 0x03, 0x07, 0x01, 0x01
        /*0010*/ 	.byte	0x02, 0x03, 0x00, 0x00, 0x02, 0x06, 0x01, 0x00, 0x04, 0x0b, 0x08, 0x00, 0x01, 0x00, 0x00, 0x00
        /*0020*/ 	.byte	0x00, 0x00, 0x00, 0x00


//--------------------- .nv.info._Z23color_conversion_kernelPfS_S_PiS0_S0_i --------------------------
	.section	.nv.info._Z23color_conversion_kernelPfS_S_PiS0_S0_i,"",@"SHT_CUDA_INFO"
	.sectionflags	@""
	.align	4


	//----- nvinfo : EIATTR_CUDA_API_VERSION
	.align		4
        /*0000*/ 	.byte	0x04, 0x37
        /*0002*/ 	.short	(.L_15 - .L_14)
.L_14:
        /*0004*/ 	.word	0x00000082


	//----- nvinfo : EIATTR_KPARAM_INFO
	.align		4
.L_15:
        /*0008*/ 	.byte	0x04, 0x17
        /*000a*/ 	.short	(.L_17 - .L_16)
.L_16:
        /*000c*/ 	.word	0x00000000
        /*0010*/ 	.short	0x0006
        /*0012*/ 	.short	0x0030
        /*0014*/ 	.byte	0x00, 0xf0, 0x11, 0x00


	//----- nvinfo : EIATTR_KPARAM_INFO
	.align		4
.L_17:
        /*0018*/ 	.byte	0x04, 0x17
        /*001a*/ 	.short	(.L_19 - .L_18)
.L_18:
        /*001c*/ 	.word	0x00000000
        /*0020*/ 	.short	0x0005
        /*0022*/ 	.short	0x0028
        /*0024*/ 	.byte	0x00, 0xf5, 0x21, 0x00


	//----- nvinfo : EIATTR_KPARAM_INFO
	.align		4
.L_19:
        /*0028*/ 	.byte	0x04, 0x17
        /*002a*/ 	.short	(.L_21 - .L_20)
.L_20:
        /*002c*/ 	.word	0x00000000
        /*0030*/ 	.short	0x0004
        /*0032*/ 	.short	0x0020
        /*0034*/ 	.byte	0x00, 0xf5, 0x21, 0x00


	//----- nvinfo : EIATTR_KPARAM_INFO
	.align		4
.L_21:
        /*0038*/ 	.byte	0x04, 0x17
        /*003a*/ 	.short	(.L_23 - .L_22)
.L_22:
        /*003c*/ 	.word	0x00000000
        /*0040*/ 	.short	0x0003
        /*0042*/ 	.short	0x0018
        /*0044*/ 	.byte	0x00, 0xf5, 0x21, 0x00


	//----- nvinfo : EIATTR_KPARAM_INFO
	.align		4
.L_23:
        /*0048*/ 	.byte	0x04, 0x17
        /*004a*/ 	.short	(.L_25 - .L_24)
.L_24:
        /*004c*/ 	.word	0x00000000
        /*0050*/ 	.short	0x0002
        /*0052*/ 	.short	0x0010
        /*0054*/ 	.byte	0x00, 0xf5, 0x21, 0x00


	//----- nvinfo : EIATTR_KPARAM_INFO
	.align		4
.L_25:
        /*0058*/ 	.byte	0x04, 0x17
        /*005a*/ 	.short	(.L_27 - .L_26)
.L_26:
        /*005c*/ 	.word	0x00000000
        /*0060*/ 	.short	0x0001
        /*0062*/ 	.short	0x0008
        /*0064*/ 	.byte	0x00, 0xf5, 0x21, 0x00


	//----- nvinfo : EIATTR_KPARAM_INFO
	.align		4
.L_27:
        /*0068*/ 	.byte	0x04, 0x17
        /*006a*/ 	.short	(.L_29 - .L_28)
.L_28:
        /*006c*/ 	.word	0x00000000
        /*0070*/ 	.short	0x0000
        /*0072*/ 	.short	0x0000
        /*0074*/ 	.byte	0x00, 0xf5, 0x21, 0x00


	//----- nvinfo : EIATTR_SPARSE_MMA_MASK
	.align		4
.L_29:
        /*0078*/ 	.byte	0x03, 0x50
        /*007a*/ 	.short	0x0000


	//----- nvinfo : EIATTR_MAXREG_COUNT
	.align		4
        /*007c*/ 	.byte	0x03, 0x1b
        /*007e*/ 	.short	0x00ff


	//----- nvinfo : EIATTR_MERCURY_ISA_VERSION
	.align		4
        /*0080*/ 	.byte	0x03, 0x5f
        /*0082*/ 	.short	0x0101


	//----- nvinfo : EIATTR_VRC_CTA_INIT_COUNT
	.align		4
        /*0084*/ 	.byte	0x02, 0x4a
	.zero		1
	.zero		1


	//----- nvinfo : EIATTR_EXIT_INSTR_OFFSETS
	.align		4
        /*0088*/ 	.byte	0x04, 0x1c
        /*008a*/ 	.short	(.L_31 - .L_30)


	//   ....[0]....
.L_30:
        /*008c*/ 	.word	0x00000070


	//   ....[1]....
        /*0090*/ 	.word	0x000004f0


	//----- nvinfo : EIATTR_CRS_STACK_SIZE
	.align		4
.L_31:
        /*0094*/ 	.byte	0x04, 0x1e
        /*0096*/ 	.short	(.L_33 - .L_32)
.L_32:
        /*0098*/ 	.word	0x00000000


	//----- nvinfo : EIATTR_CBANK_PARAM_SIZE
	.align		4
.L_33:
        /*009c*/ 	.byte	0x03, 0x19
        /*009e*/ 	.short	0x0034


	//----- nvinfo : EIATTR_PARAM_CBANK
	.align		4
        /*00a0*/ 	.byte	0x04, 0x0a
        /*00a2*/ 	.short	(.L_35 - .L_34)
	.align		4
.L_34:
        /*00a4*/ 	.word	index@(.nv.constant0._Z23color_conversion_kernelPfS_S_PiS0_S0_i)
        /*00a8*/ 	.short	0x0380
        /*00aa*/ 	.short	0x0034


	//----- nvinfo : EIATTR_SW_WAR
	.align		4
.L_35:
        /*00ac*/ 	.byte	0x04, 0x36
        /*00ae*/ 	.short	(.L_37 - .L_36)
.L_36:
        /*00b0*/ 	.word	0x00000008
.L_37:


//--------------------- .nv.info._Z14GetArrayKernelPhS_i --------------------------
	.section	.nv.info._Z14GetArrayKernelPhS_i,"",@"SHT_CUDA_INFO"
	.sectionflags	@""
	.align	4


	//----- nvinfo : EIATTR_CUDA_API_VERSION
	.align		4
        /*0000*/ 	.byte	0x04, 0x37
        /*0002*/ 	.short	(.L_39 - .L_38)
.L_38:
        /*0004*/ 	.word	0x00000082


	//----- nvinfo : EIATTR_KPARAM_INFO
	.align		4
.L_39:
        /*0008*/ 	.byte	0x04, 0x17
        /*000a*/ 	.short	(.L_41 - .L_40)
.L_40:
        /*000c*/ 	.word	0x00000000
        /*0010*/ 	.short	0x0002
        /*0012*/ 	.short	0x0010
        /*0014*/ 	.byte	0x00, 0xf0, 0x11, 0x00


	//----- nvinfo : EIATTR_KPARAM_INFO
	.align		4
.L_41:
        /*0018*/ 	.byte	0x04, 0x17
        /*001a*/ 	.short	(.L_43 - .L_42)
.L_42:
        /*001c*/ 	.word	0x00000000
        /*0020*/ 	.short	0x0001
        /*0022*/ 	.short	0x0008
        /*0024*/ 	.byte	0x00, 0xf5, 0x21, 0x00


	//----- nvinfo : EIATTR_KPARAM_INFO
	.align		4
.L_43:
        /*0028*/ 	.byte	0x04, 0x17
        /*002a*/ 	.short	(.L_45 - .L_44)
.L_44:
        /*002c*/ 	.word	0x00000000
        /*0030*/ 	.short	0x0000
        /*0032*/ 	.short	0x0000
        /*0034*/ 	.byte	0x00, 0xf5, 0x21, 0x00


	//----- nvinfo : EIATTR_SPARSE_MMA_MASK
	.align		4
.L_45:
        /*0038*/ 	.byte	0x03, 0x50
        /*003a*/ 	.short	0x0000


	//----- nvinfo : EIATTR_MAXREG_COUNT
	.align		4
        /*003c*/ 	.byte	0x03, 0x1b
        /*003e*/ 	.short	0x00ff


	//----- nvinfo : EIATTR_MERCURY_ISA_VERSION
	.align		4
        /*0040*/ 	.byte	0x03, 0x5f
        /*0042*/ 	.short	0x0101


	//----- nvinfo : EIATTR_VRC_CTA_INIT_COUNT
	.align		4
        /*0044*/ 	.byte	0x02, 0x4a
	.zero		1
	.zero		1


	//----- nvinfo : EIATTR_EXIT_INSTR_OFFSETS
	.align		4
        /*0048*/ 	.byte	0x04, 0x1c
        /*004a*/ 	.short	(.L_47 - .L_46)


	//   ....[0]....
.L_46:
        /*004c*/ 	.word	0x00000070


	//   ....[1]....
        /*0050*/ 	.word	0x00000110


	//----- nvinfo : EIATTR_CBANK_PARAM_SIZE
	.align		4
.L_47:
        /*0054*/ 	.byte	0x03, 0x19
        /*0056*/ 	.short	0x0014


	//----- nvinfo : EIATTR_PARAM_CBANK
	.align		4
        /*0058*/ 	.byte	0x04, 0x0a
        /*005a*/ 	.short	(.L_49 - .L_48)
	.align		4
.L_48:
        /*005c*/ 	.word	index@(.nv.constant0._Z14GetArrayKernelPhS_i)
        /*0060*/ 	.short	0x0380
        /*0062*/ 	.short	0x0014


	//----- nvinfo : EIATTR_SW_WAR
	.align		4
.L_49:
        /*0064*/ 	.byte	0x04, 0x36
        /*0066*/ 	.short	(.L_51 - .L_50)
.L_50:
        /*0068*/ 	.word	0x00000008
.L_51:


//--------------------- .nv.callgraph             --------------------------
	.section	.nv.callgraph,"",@"SHT_CUDA_CALLGRAPH"
	.align	4
	.sectionentsize	8
	.align		4
        /*0000*/ 	.word	0x00000000
	.align		4
        /*0004*/ 	.word	0xffffffff
	.align		4
        /*0008*/ 	.word	0x00000000
	.align		4
        /*000c*/ 	.word	0xfffffffe
	.align		4
        /*0010*/ 	.word	0x00000000
	.align		4
        /*0014*/ 	.word	0xfffffffd
	.align		4
        /*0018*/ 	.word	0x00000000
	.align		4
        /*001c*/ 	.word	0xfffffffc


//--------------------- .text._Z23color_conversion_kernelPfS_S_PiS0_S0_i --------------------------
	.section	.text._Z23color_conversion_kernelPfS_S_PiS0_S0_i,"ax",@progbits
	.align	128
        .global         _Z23color_conversion_kernelPfS_S_PiS0_S0_i
        .type           _Z23color_conversion_kernelPfS_S_PiS0_S0_i,@function
        .size           _Z23color_conversion_kernelPfS_S_PiS0_S0_i,(.L_x_8 - _Z23color_conversion_kernelPfS_S_PiS0_S0_i)
        .other          _Z23color_conversion_kernelPfS_S_PiS0_S0_i,@"STO_CUDA_ENTRY STV_DEFAULT"
_Z23color_conversion_kernelPfS_S_PiS0_S0_i:
.text._Z23color_conversion_kernelPfS_S_PiS0_S0_i:
[----:B------:R-:W-:Y:S01]  /*0000*/  LDC R1, c[0x0][0x37c] ;  /* 0x0000df00ff017b82 */ /* 0x000fe20000000800 */
[----:B------:R-:W0:Y:S07]  /*0010*/  S2R R0, SR_TID.X ;  /* 0x0000000000007919 */ /* 0x000e2e0000002100 */
[----:B------:R-:W0:Y:S01]  /*0020*/  S2UR UR4, SR_CTAID.X ;  /* 0x00000000000479c3 */ /* 0x000e220000002500 */
[----:B------:R-:W1:Y:S07]  /*0030*/  LDCU UR5, c[0x0][0x3b0] ;  /* 0x00007600ff0577ac */ /* 0x000e6e0008000800 */
[----:B------:R-:W0:Y:S02]  /*0040*/  LDC R3, c[0x0][0x360] ;  /* 0x0000d800ff037b82 */ /* 0x000e240000000800 */
[----:B0-----:R-:W-:-:S05]  /*0050*/  IMAD R0, R3, UR4, R0 ;  /* 0x0000000403007c24 */ /* 0x001fca000f8e0200 */
[----:B-1----:R-:W-:-:S13]  /*0060*/  ISETP.GE.AND P0, PT, R0, UR5, PT ;  /* 0x0000000500007c0c */ /* 0x002fda000bf06270 */
[----:B------:R-:W-:Y:S05]  /*0070*/  @P0 EXIT ;  /* 0x000000000000094d */ /* 0x000fea0003800000 */
[----:B------:R-:W0:Y:S01]  /*0080*/  LDC.64 R4, c[0x0][0x380] ;  /* 0x0000e000ff047b82 */ /* 0x000e220000000a00 */
[----:B------:R-:W1:Y:S07]  /*0090*/  LDCU.64 UR4, c[0x0][0x358] ;  /* 0x00006b00ff0477ac */ /* 0x000e6e0008000a00 */
[----:B------:R-:W2:Y:S08]  /*00a0*/  LDC.64 R14, c[0x0][0x390] ;  /* 0x0000e400ff0e7b82 */ /* 0x000eb00000000a00 */
[----:B------:R-:W3:Y:S01]  /*00b0*/  LDC.64 R10, c[0x0][0x388] ;  /* 0x0000e200ff0a7b82 */ /* 0x000ee20000000a00 */
[----:B0-----:R-:W-:-:S06]  /*00c0*/  IMAD.WIDE R4, R0, 0x4, R4 ;  /* 0x0000000400047825 */ /* 0x001fcc00078e0204 */
[----:B-1----:R-:W4:Y:S01]  /*00d0*/  LDG.E R5, desc[UR4][R4.64] ;  /* 0x0000000404057981 */ /* 0x002f22000c1e1900 */
[----:B--2---:R-:W-:-:S06]  /*00e0*/  IMAD.WIDE R14, R0, 0x4, R14 ;  /* 0x00000004000e7825 */ /* 0x004fcc00078e020e */
[----:B------:R-:W2:Y:S01]  /*00f0*/  LDG.E R14, desc[UR4][R14.64] ;  /* 0x000000040e0e7981 */ /* 0x000ea2000c1e1900 */
[----:B---3--:R-:W-:-:S05]  /*0100*/  IMAD.WIDE R10, R0, 0x4, R10 ;  /* 0x00000004000a7825 */ /* 0x008fca00078e020a */
[----:B------:R-:W3:Y:S01]  /*0110*/  LDG.E R18, desc[UR4][R10.64] ;  /* 0x000000040a127981 */ /* 0x000ee2000c1e1900 */
[----:B------:R-:W0:Y:S01]  /*0120*/  MUFU.RCP64H R9, 0.5869998931884765625 ;  /* 0x3fe2c8b400097908 */ /* 0x000e220000001800 */
[----:B------:R-:W-:Y:S01]  /*0130*/  UMOV UR6, 0xac083127 ;  /* 0xac08312700067882 */ /* 0x000fe20000000000 */
[----:B------:R-:W-:Y:S01]  /*0140*/  UMOV UR7, 0x3ffc5a1c ;  /* 0x3ffc5a1c00077882 */ /* 0x000fe20000000000 */
[----:B------:R-:W-:Y:S01]  /*0150*/  IMAD.MOV.U32 R8, RZ, RZ, 0x1 ;  /* 0x00000001ff087424 */ /* 0x000fe200078e00ff */
[----:B------:R-:W-:Y:S04]  /*0160*/  BSSY.RECONVERGENT B0, `(.L_x_0) ;  /* 0x0000022000007945 */ /* 0x000fe80003800200 */
[----:B----4-:R-:W-:Y:S08]  /*0170*/  F2F.F64.F32 R6, R5 ;  /* 0x0000000500067310 */ /* 0x010ff00000201800 */
[----:B--2---:R-:W1:Y:S08]  /*0180*/  F2F.F64.F32 R2, R14 ;  /* 0x0000000e00027310 */ /* 0x004e700000201800 */
[----:B---3--:R-:W2:Y:S01]  /*0190*/  F2F.F64.F32 R12, R18 ;  /* 0x00000012000c7310 */ /* 0x008ea20000201800 */
[----:B-1----:R-:W-:Y:S01]  /*01a0*/  DFMA R16, R2, UR6, R6 ;  /* 0x0000000602107c2b */ /* 0x002fe20008000006 */
[----:B------:R-:W-:Y:S01]  /*01b0*/  UMOV UR6, 0x8d4fdf3c ;  /* 0x8d4fdf3c00067882 */ /* 0x000fe20000000000 */
[----:B------:R-:W-:Y:S01]  /*01c0*/  IMAD.MOV.U32 R2, RZ, RZ, 0x39581062 ;  /* 0x39581062ff027424 */ /* 0x000fe200078e00ff */
[----:B------:R-:W-:Y:S01]  /*01d0*/  UMOV UR7, 0x3ff66e97 ;  /* 0x3ff66e9700077882 */ /* 0x000fe20000000000 */
[----:B------:R-:W-:-:S03]  /*01e0*/  IMAD.MOV.U32 R3, RZ, RZ, 0x3fe2c8b4 ;  /* 0x3fe2c8b4ff037424 */ /* 0x000fc600078e00ff */
[----:B------:R-:W1:Y:S01]  /*01f0*/  F2F.F32.F64 R4, R16 ;  /* 0x0000001000047310 */ /* 0x000e620000301000 */
[----:B--2---:R-:W-:Y:S02]  /*0200*/  DFMA R12, R12, UR6, R6 ;  /* 0x000000060c0c7c2b */ /* 0x004fe40008000006 */
[----:B0-----:R-:W-:-:S05]  /*0210*/  DFMA R10, R8, -R2, 1 ;  /* 0x3ff00000080a742b */ /* 0x001fca0000000802 */
[----:B------:R-:W0:Y:S03]  /*0220*/  F2F.F32.F64 R5, R12 ;  /* 0x0000000c00057310 */ /* 0x000e260000301000 */
[----:B------:R-:W-:-:S05]  /*0230*/  DFMA R14, R10, R10, R10 ;  /* 0x0000000a0a0e722b */ /* 0x000fca000000000a */
[----:B-1----:R-:W1:Y:S03]  /*0240*/  F2F.F64.F32 R10, R4 ;  /* 0x00000004000a7310 */ /* 0x002e660000201800 */
[----:B------:R-:W-:-:S05]  /*0250*/  DFMA R14, R8, R14, R8 ;  /* 0x0000000e080e722b */ /* 0x000fca0000000008 */
[----:B0-----:R-:W0:Y:S01]  /*0260*/  F2F.F64.F32 R8, R5 ;  /* 0x0000000500087310 */ /* 0x001e220000201800 */
[----:B------:R-:W-:Y:S01]  /*0270*/  UMOV UR6, 0x9fbe76c9 ;  /* 0x9fbe76c900067882 */ /* 0x000fe20000000000 */
[----:B------:R-:W-:Y:S01]  /*0280*/  UMOV UR7, 0x3fbd2f1a ;  /* 0x3fbd2f1a00077882 */ /* 0x000fe20000000000 */
[----:B------:R-:W-:Y:S02]  /*0290*/  DFMA R18, R14, -R2, 1 ;  /* 0x3ff000000e12742b */ /* 0x000fe40000000802 */
[----:B-1----:R-:W-:Y:S01]  /*02a0*/  DFMA R10, R10, -UR6, R6 ;  /* 0x800000060a0a7c2b */ /* 0x002fe20008000006 */
[----:B------:R-:W-:Y:S01]  /*02b0*/  UMOV UR6, 0xe5604189 ;  /* 0xe560418900067882 */ /* 0x000fe20000000000 */
[----:B------:R-:W-:-:S04]  /*02c0*/  UMOV UR7, 0x3fd322d0 ;  /* 0x3fd322d000077882 */ /* 0x000fc80000000000 */
[----:B------:R-:W-:Y:S02]  /*02d0*/  DFMA R18, R14, R18, R14 ;  /* 0x000000120e12722b */ /* 0x000fe4000000000e */
[----:B0-----:R-:W-:-:S08]  /*02e0*/  DFMA R8, R8, -UR6, R10 ;  /* 0x8000000608087c2b */ /* 0x001fd0000800000a */
[----:B------:R-:W-:-:S08]  /*02f0*/  DMUL R6, R8, R18 ;  /* 0x0000001208067228 */ /* 0x000fd00000000000 */
[----:B------:R-:W-:-:S08]  /*0300*/  DFMA R2, R6, -R2, R8 ;  /* 0x800000020602722b */ /* 0x000fd00000000008 */
[----:B------:R-:W-:Y:S01]  /*0310*/  DFMA R2, R18, R2, R6 ;  /* 0x000000021202722b */ /* 0x000fe20000000006 */
[----:B------:R-:W-:-:S09]  /*0320*/  FSETP.GEU.AND P1, PT, |R9|, 6.5827683646048100446e-37, PT ;  /* 0x036000000900780b */ /* 0x000fd20003f2e200 */
[----:B------:R-:W-:-:S05]  /*0330*/  FFMA R6, RZ, 1.7717499732971191406, R3 ;  /* 0x3fe2c8b4ff067823 */ /* 0x000fca0000000003 */
[----:B------:R-:W-:-:S13]  /*0340*/  FSETP.GT.AND P0, PT, |R6|, 1.469367938527859385e-39, PT ;  /* 0x001000000600780b */ /* 0x000fda0003f04200 */
[----:B------:R-:W-:Y:S05]  /*0350*/  @P0 BRA P1, `(.L_x_1) ;  /* 0x0000000000080947 */ /* 0x000fea0000800000 */
[----:B------:R-:W-:-:S07]  /*0360*/  MOV R10, 0x380 ;  /* 0x00000380000a7802 */ /* 0x000fce0000000f00 */
[----:B------:R-:W-:Y:S05]  /*0370*/  CALL.REL.NOINC `($__internal_0_$__cuda_sm20_div_rn_f64_full) ;  /* 0x0000000000607944 */ /* 0x000fea0003c00000 */
.L_x_1:
[----:B------:R-:W-:Y:S05]  /*0380*/  BSYNC.RECONVERGENT B0 ;  /* 0x0000000000007941 */ /* 0x000fea0003800200 */
.L_x_0:
[----:B------:R-:W0:Y:S01]  /*0390*/  F2F.F32.F64 R2, R2 ;  /* 0x0000000200027310 */ /* 0x000e220000301000 */
[----:B------:R-:W1:Y:S01]  /*03a0*/  LDC.64 R8, c[0x0][0x398] ;  /* 0x0000e600ff087b82 */ /* 0x000e620000000a00 */
[----:B------:R-:W-:Y:S01]  /*03b0*/  FADD R12, R5, 128 ;  /* 0x43000000050c7421 */ /* 0x000fe20000000000 */
[----:B------:R-:W-:-:S05]  /*03c0*/  FADD R14, R4, 128 ;  /* 0x43000000040e7421 */ /* 0x000fca0000000000 */
[----:B------:R-:W2:Y:S01]  /*03d0*/  F2I.TRUNC.NTZ R12, R12 ;  /* 0x0000000c000c7305 */ /* 0x000ea2000020f100 */
[----:B------:R-:W3:Y:S01]  /*03e0*/  LDC.64 R10, c[0x0][0x3a0] ;  /* 0x0000e800ff0a7b82 */ /* 0x000ee20000000a00 */
[----:B0-----:R-:W-:-:S06]  /*03f0*/  FADD R13, R2, 128 ;  /* 0x43000000020d7421 */ /* 0x001fcc0000000000 */
[----:B------:R-:W0:Y:S01]  /*0400*/  F2I.TRUNC.NTZ R14, R14 ;  /* 0x0000000e000e7305 */ /* 0x000e22000020f100 */
[----:B------:R-:W4:Y:S07]  /*0410*/  LDC.64 R6, c[0x0][0x3a8] ;  /* 0x0000ea00ff067b82 */ /* 0x000f2e0000000a00 */
[----:B------:R-:W5:Y:S01]  /*0420*/  F2I.TRUNC.NTZ R13, R13 ;  /* 0x0000000d000d7305 */ /* 0x000f62000020f100 */
[----:B-1----:R-:W-:Y:S01]  /*0430*/  IMAD.WIDE R4, R0, 0x4, R8 ;  /* 0x0000000400047825 */ /* 0x002fe200078e0208 */
[----:B--2---:R-:W-:-:S04]  /*0440*/  VIMNMX R8, PT, PT, RZ, R12, !PT ;  /* 0x0000000cff087248 */ /* 0x004fc80007fe0100 */
[----:B------:R-:W-:Y:S02]  /*0450*/  VIMNMX R9, PT, PT, R8, 0xff, PT ;  /* 0x000000ff08097848 */ /* 0x000fe40003fe0100 */
[----:B0-----:R-:W-:Y:S01]  /*0460*/  VIMNMX R12, PT, PT, RZ, R14, !PT ;  /* 0x0000000eff0c7248 */ /* 0x001fe20007fe0100 */
[C---:B---3--:R-:W-:Y:S02]  /*0470*/  IMAD.WIDE R2, R0.reuse, 0x4, R10 ;  /* 0x0000000400027825 */ /* 0x048fe400078e020a */
[----:B------:R-:W-:Y:S01]  /*0480*/  STG.E desc[UR4][R4.64], R9 ;  /* 0x0000000904007986 */ /* 0x000fe2000c101904 */
[----:B-----5:R-:W-:Y:S01]  /*0490*/  VIMNMX R10, PT, PT, RZ, R13, !PT ;  /* 0x0000000dff0a7248 */ /* 0x020fe20007fe0100 */
[----:B----4-:R-:W-:Y:S01]  /*04a0*/  IMAD.WIDE R6, R0, 0x4, R6 ;  /* 0x0000000400067825 */ /* 0x010fe200078e0206 */
[----:B------:R-:W-:Y:S02]  /*04b0*/  VIMNMX R13, PT, PT, R12, 0xff, PT ;  /* 0x000000ff0c0d7848 */ /* 0x000fe40003fe0100 */
[----:B------:R-:W-:-:S05]  /*04c0*/  VIMNMX R11, PT, PT, R10, 0xff, PT ;  /* 0x000000ff0a0b7848 */ /* 0x000fca0003fe0100 */
[----:B------:R-:W-:Y:S04]  /*04d0*/  STG.E desc[UR4][R2.64], R11 ;  /* 0x0000000b02007986 */ /* 0x000fe8000c101904 */
[----:B------:R-:W-:Y:S01]  /*04e0*/  STG.E desc[UR4][R6.64], R13 ;  /* 0x0000000d06007986 */ /* 0x000fe2000c101904 */
[----:B------:R-:W-:Y:S05]  /*04f0*/  EXIT ;  /* 0x000000000000794d */ /* 0x000fea0003800000 */
        .weak           $__internal_0_$__cuda_sm20_div_rn_f64_full
        .type           $__internal_0_$__cuda_sm20_div_rn_f64_full,@function
        .size           $__internal_0_$__cuda_sm20_div_rn_f64_full,(.L_x_8 - $__internal_0_$__cuda_sm20_div_rn_f64_full)
$__internal_0_$__cuda_sm20_div_rn_f64_full:
[----:B------:R-:W-:Y:S01]  /*0500*/  IMAD.MOV.U32 R3, RZ, RZ, 0x3ff2c8b4 ;  /* 0x3ff2c8b4ff037424 */ /* 0x000fe200078e00ff */
[----:B------:R-:W-:Y:S01]  /*0510*/  BSSY.RECONVERGENT B1, `(.L_x_2) ;  /* 0x000004c000017945 */ /* 0x000fe20003800200 */
[----:B------:R-:W-:Y:S02]  /*0520*/  IMAD.MOV.U32 R2, RZ, RZ, 0x39581062 ;  /* 0x39581062ff027424 */ /* 0x000fe400078e00ff */
[----:B------:R-:W0:Y:S01]  /*0530*/  MUFU.RCP64H R13, R3 ;  /* 0x00000003000d7308 */ /* 0x000e220000001800 */
[----:B------:R-:W-:Y:S02]  /*0540*/  IMAD.MOV.U32 R12, RZ, RZ, 0x1 ;  /* 0x00000001ff0c7424 */ /* 0x000fe400078e00ff */
[----:B------:R-:W-:Y:S02]  /*0550*/  IMAD.MOV.U32 R7, RZ, RZ, R9 ;  /* 0x000000ffff077224 */ /* 0x000fe400078e0009 */
[----:B------:R-:W-:Y:S02]  /*0560*/  IMAD.MOV.U32 R6, RZ, RZ, R8 ;  /* 0x000000ffff067224 */ /* 0x000fe400078e0008 */
[----:B------:R-:W-:Y:S01]  /*0570*/  IMAD.MOV.U32 R8, RZ, RZ, 0x1ca00000 ;  /* 0x1ca00000ff087424 */ /* 0x000fe200078e00ff */
[C---:B------:R-:W-:Y:S01]  /*0580*/  FSETP.GEU.AND P1, PT, |R7|.reuse, 1.469367938527859385e-39, PT ;  /* 0x001000000700780b */ /* 0x040fe20003f2e200 */
[----:B------:R-:W-:Y:S01]  /*0590*/  IMAD.MOV.U32 R21, RZ, RZ, 0x3fe00000 ;  /* 0x3fe00000ff157424 */ /* 0x000fe200078e00ff */
[----:B------:R-:W-:-:S03]  /*05a0*/  LOP3.LUT R11, R7, 0x7ff00000, RZ, 0xc0, !PT ;  /* 0x7ff00000070b7812 */ /* 0x000fc600078ec0ff */
[----:B------:R-:W-:Y:S01]  /*05b0*/  VIADD R22, R21, 0xffffffff ;  /* 0xffffffff15167836 */ /* 0x000fe20000000000 */
[----:B------:R-:W-:Y:S01]  /*05c0*/  ISETP.GE.U32.AND P0, PT, R11, 0x3fe00000, PT ;  /* 0x3fe000000b00780c */ /* 0x000fe20003f06070 */
[----:B------:R-:W-:Y:S01]  /*05d0*/  IMAD.MOV.U32 R20, RZ, RZ, R11 ;  /* 0x000000ffff147224 */ /* 0x000fe200078e000b */
[----:B0-----:R-:W-:-:S08]  /*05e0*/  DFMA R14, R12, -R2, 1 ;  /* 0x3ff000000c0e742b */ /* 0x001fd00000000802 */
[----:B------:R-:W-:-:S08]  /*05f0*/  DFMA R14, R14, R14, R14 ;  /* 0x0000000e0e0e722b */ /* 0x000fd0000000000e */
[----:B------:R-:W-:Y:S01]  /*0600*/  DFMA R16, R12, R14, R12 ;  /* 0x0000000e0c10722b */ /* 0x000fe2000000000c */
[----:B------:R-:W-:Y:S01]  /*0610*/  SEL R15, R8, 0x63400000, !P0 ;  /* 0x63400000080f7807 */ /* 0x000fe20004000000 */
[----:B------:R-:W-:-:S03]  /*0620*/  IMAD.MOV.U32 R8, RZ, RZ, R6 ;  /* 0x000000ffff087224 */ /* 0x000fc600078e0006 */
[C-C-:B------:R-:W-:Y:S02]  /*0630*/  @!P1 LOP3.LUT R12, R15.reuse, 0x80000000, R7.reuse, 0xf8, !PT ;  /* 0x800000000f0c9812 */ /* 0x140fe400078ef807 */
[----:B------:R-:W-:Y:S01]  /*0640*/  LOP3.LUT R9, R15, 0x800fffff, R7, 0xf8, !PT ;  /* 0x800fffff0f097812 */ /* 0x000fe200078ef807 */
[----:B------:R-:W-:Y:S01]  /*0650*/  DFMA R18, R16, -R2, 1 ;  /* 0x3ff000001012742b */ /* 0x000fe20000000802 */
[----:B------:R-:W-:Y:S02]  /*0660*/  @!P1 LOP3.LUT R13, R12, 0x100000, RZ, 0xfc, !PT ;  /* 0x001000000c0d9812 */ /* 0x000fe400078efcff */
[----:B------:R-:W-:-:S06]  /*0670*/  @!P1 MOV R12, RZ ;  /* 0x000000ff000c9202 */ /* 0x000fcc0000000f00 */
[----:B------:R-:W-:Y:S02]  /*0680*/  @!P1 DFMA R8, R8, 2, -R12 ;  /* 0x400000000808982b */ /* 0x000fe4000000080c */
[----:B------:R-:W-:-:S08]  /*0690*/  DFMA R12, R16, R18, R16 ;  /* 0x00000012100c722b */ /* 0x000fd00000000010 */
[----:B------:R-:W-:Y:S01]  /*06a0*/  @!P1 LOP3.LUT R20, R9, 0x7ff00000, RZ, 0xc0, !PT ;  /* 0x7ff0000009149812 */ /* 0x000fe200078ec0ff */
[----:B------:R-:W-:-:S04]  /*06b0*/  DMUL R16, R12, R8 ;  /* 0x000000080c107228 */ /* 0x000fc80000000000 */
[----:B------:R-:W-:-:S04]  /*06c0*/  VIADD R14, R20, 0xffffffff ;  /* 0xffffffff140e7836 */ /* 0x000fc80000000000 */
[----:B------:R-:W-:Y:S01]  /*06d0*/  DFMA R18, R16, -R2, R8 ;  /* 0x800000021012722b */ /* 0x000fe20000000008 */
[----:B------:R-:W-:-:S04]  /*06e0*/  ISETP.GT.U32.AND P0, PT, R14, 0x7feffffe, PT ;  /* 0x7feffffe0e00780c */ /* 0x000fc80003f04070 */
[----:B------:R-:W-:-:S03]  /*06f0*/  ISETP.GT.U32.OR P0, PT, R22, 0x7feffffe, P0 ;  /* 0x7feffffe1600780c */ /* 0x000fc60000704470 */
[----:B------:R-:W-:-:S10]  /*0700*/  DFMA R12, R12, R18, R16 ;  /* 0x000000120c0c722b */ /* 0x000fd40000000010 */
[----:B------:R-:W-:Y:S05]  /*0710*/  @P0 BRA `(.L_x_3) ;  /* 0x0000000000680947 */ /* 0x000fea0003800000 */
[----:B------:R-:W-:-:S05]  /*0720*/  IMAD.MOV.U32 R6, RZ, RZ, 0x3fe00000 ;  /* 0x3fe00000ff067424 */ /* 0x000fca00078e00ff */
[----:B------:R-:W-:-:S04]  /*0730*/  VIADDMNMX R11, R11, -R6, 0xb9600000, !PT ;  /* 0xb96000000b0b7446 */ /* 0x000fc80007800906 */
[----:B------:R-:W-:-:S05]  /*0740*/  VIMNMX R6, PT, PT, R11, 0x46a00000, PT ;  /* 0x46a000000b067848 */ /* 0x000fca0003fe0100 */
[----:B------:R-:W-:Y:S01]  /*0750*/  IMAD.IADD R11, R6, 0x1, -R15 ;  /* 0x00000001060b7824 */ /* 0x000fe200078e0a0f */
[----:B------:R-:W-:-:S03]  /*0760*/  MOV R6, RZ ;  /* 0x000000ff00067202 */ /* 0x000fc60000000f00 */
[----:B------:R-:W-:-:S06]  /*0770*/  VIADD R7, R11, 0x7fe00000 ;  /* 0x7fe000000b077836 */ /* 0x000fcc0000000000 */
[----:B------:R-:W-:-:S10]  /*0780*/  DMUL R14, R12, R6 ;  /* 0x000000060c0e7228 */ /* 0x000fd40000000000 */
[----:B------:R-:W-:-:S13]  /*0790*/  FSETP.GTU.AND P0, PT, |R15|, 1.469367938527859385e-39, PT ;  /* 0x001000000f00780b */ /* 0x000fda0003f0c200 */
[----:B------:R-:W-:Y:S05]  /*07a0*/  @P0 BRA `(.L_x_4) ;  /* 0x0000000000880947 */ /* 0x000fea0003800000 */
[----:B------:R-:W-:Y:S01]  /*07b0*/  DFMA R2, R12, -R2, R8 ;  /* 0x800000020c02722b */ /* 0x000fe20000000008 */
[----:B------:R-:W-:-:S09]  /*07c0*/  IMAD.MOV.U32 R6, RZ, RZ, RZ ;  /* 0x000000ffff067224 */ /* 0x000fd200078e00ff */
[C---:B------:R-:W-:Y:S02]  /*07d0*/  FSETP.NEU.AND P0, PT, R3.reuse, RZ, PT ;  /* 0x000000ff0300720b */ /* 0x040fe40003f0d000 */
[----:B------:R-:W-:-:S04]  /*07e0*/  LOP3.LUT R2, R3, 0x3fe2c8b4, RZ, 0x3c, !PT ;  /* 0x3fe2c8b403027812 */ /* 0x000fc800078e3cff */
[----:B------:R-:W-:-:S04]  /*07f0*/  LOP3.LUT R9, R2, 0x80000000, RZ, 0xc0, !PT ;  /* 0x8000000002097812 */ /* 0x000fc800078ec0ff */
[----:B------:R-:W-:-:S03]  /*0800*/  LOP3.LUT R7, R9, R7, RZ, 0xfc, !PT ;  /* 0x0000000709077212 */ /* 0x000fc600078efcff */
[----:B------:R-:W-:Y:S05]  /*0810*/  @!P0 BRA `(.L_x_4) ;  /* 0x00000000006c8947 */ /* 0x000fea0003800000 */
[----:B------:R-:W-:Y:S01]  /*0820*/  IMAD.MOV R3, RZ, RZ, -R11 ;  /* 0x000000ffff037224 */ /* 0x000fe200078e0a0b */
[----:B------:R-:W-:Y:S01]  /*0830*/  DMUL.RP R6, R12, R6 ;  /* 0x000000060c067228 */ /* 0x000fe20000008000 */
[----:B------:R-:W-:Y:S01]  /*0840*/  IMAD.MOV.U32 R2, RZ, RZ, RZ ;  /* 0x000000ffff027224 */ /* 0x000fe200078e00ff */
[----:B------:R-:W-:-:S05]  /*0850*/  IADD3 R11, PT, PT, -R11, -0x43300000, RZ ;  /* 0xbcd000000b0b7810 */ /* 0x000fca0007ffe1ff */
[----:B------:R-:W-:-:S03]  /*0860*/  DFMA R2, R14, -R2, R12 ;  /* 0x800000020e02722b */ /* 0x000fc6000000000c */
[----:B------:R-:W-:-:S07]  /*0870*/  LOP3.LUT R9, R7, R9, RZ, 0x3c, !PT ;  /* 0x0000000907097212 */ /* 0x000fce00078e3cff */
[----:B------:R-:W-:-:S04]  /*0880*/  FSETP.NEU.AND P0, PT, |R3|, R11, PT ;  /* 0x0000000b0300720b */ /* 0x000fc80003f0d200 */
[----:B------:R-:W-:Y:S02]  /*0890*/  FSEL R14, R6, R14, !P0 ;  /* 0x0000000e060e7208 */ /* 0x000fe40004000000 */
[----:B------:R-:W-:Y:S01]  /*08a0*/  FSEL R15, R9, R15, !P0 ;  /* 0x0000000f090f7208 */ /* 0x000fe20004000000 */
[----:B------:R-:W-:Y:S06]  /*08b0*/  BRA `(.L_x_4) ;  /* 0x0000000000447947 */ /* 0x000fec0003800000 */
.L_x_3:
[----:B------:R-:W-:-:S14]  /*08c0*/  DSETP.NAN.AND P0, PT, R6, R6, PT ;  /* 0x000000060600722a */ /* 0x000fdc0003f08000 */
[----:B------:R-:W-:Y:S05]  /*08d0*/  @P0 BRA `(.L_x_5) ;  /* 0x0000000000340947 */ /* 0x000fea0003800000 */
[----:B------:R-:W-:Y:S01]  /*08e0*/  ISETP.NE.AND P0, PT, R20, R21, PT ;  /* 0x000000151400720c */ /* 0x000fe20003f05270 */
[----:B------:R-:W-:Y:S02]  /*08f0*/  IMAD.MOV.U32 R14, RZ, RZ, 0x0 ;  /* 0x00000000ff0e7424 */ /* 0x000fe400078e00ff */
[----:B------:R-:W-:-:S10]  /*0900*/  IMAD.MOV.U32 R15, RZ, RZ, -0x80000 ;  /* 0xfff80000ff0f7424 */ /* 0x000fd400078e00ff */
[----:B------:R-:W-:Y:S05]  /*0910*/  @!P0 BRA `(.L_x_4) ;  /* 0x00000000002c8947 */ /* 0x000fea0003800000 */
[----:B------:R-:W-:Y:S02]  /*0920*/  ISETP.NE.AND P0, PT, R20, 0x7ff00000, PT ;  /* 0x7ff000001400780c */ /* 0x000fe40003f05270 */
[----:B------:R-:W-:Y:S02]  /*0930*/  LOP3.LUT R6, R7, 0x3fe2c8b4, RZ, 0x3c, !PT ;  /* 0x3fe2c8b407067812 */ /* 0x000fe400078e3cff */
[----:B------:R-:W-:Y:S02]  /*0940*/  ISETP.EQ.OR P0, PT, R21, RZ, !P0 ;  /* 0x000000ff1500720c */ /* 0x000fe40004702670 */
[----:B------:R-:W-:-:S11]  /*0950*/  LOP3.LUT R15, R6, 0x80000000, RZ, 0xc0, !PT ;  /* 0x80000000060f7812 */ /* 0x000fd600078ec0ff */
[----:B------:R-:W-:Y:S01]  /*0960*/  @P0 LOP3.LUT R2, R15, 0x7ff00000, RZ, 0xfc, !PT ;  /* 0x7ff000000f020812 */ /* 0x000fe200078efcff */
[----:B------:R-:W-:Y:S01]  /*0970*/  @!P0 IMAD.MOV.U32 R14, RZ, RZ, RZ ;  /* 0x000000ffff0e8224 */ /* 0x000fe200078e00ff */
[----:B------:R-:W-:-:S03]  /*0980*/  @P0 MOV R14, RZ ;  /* 0x000000ff000e0202 */ /* 0x000fc60000000f00 */
[----:B------:R-:W-:Y:S01]  /*0990*/  @P0 IMAD.MOV.U32 R15, RZ, RZ, R2 ;  /* 0x000000ffff0f0224 */ /* 0x000fe200078e0002 */
[----:B------:R-:W-:Y:S06]  /*09a0*/  BRA `(.L_x_4) ;  /* 0x0000000000087947 */ /* 0x000fec0003800000 */
.L_x_5:
[----:B------:R-:W-:Y:S01]  /*09b0*/  LOP3.LUT R15, R7, 0x80000, RZ, 0xfc, !PT ;  /* 0x00080000070f7812 */ /* 0x000fe200078efcff */
[----:B------:R-:W-:-:S07]  /*09c0*/  IMAD.MOV.U32 R14, RZ, RZ, R6 ;  /* 0x000000ffff0e7224 */ /* 0x000fce00078e0006 */
.L_x_4:
[----:B------:R-:W-:Y:S05]  /*09d0*/  BSYNC.RECONVERGENT B1 ;  /* 0x0000000000017941 */ /* 0x000fea0003800200 */
.L_x_2:
[----:B------:R-:W-:Y:S02]  /*09e0*/  IMAD.MOV.U32 R11, RZ, RZ, 0x0 ;  /* 0x00000000ff0b7424 */ /* 0x000fe400078e00ff */
[----:B------:R-:W-:Y:S02]  /*09f0*/  IMAD.MOV.U32 R2, RZ, RZ, R14 ;  /* 0x000000ffff027224 */ /* 0x000fe400078e000e */
[----:B------:R-:W-:Y:S01]  /*0a00*/  IMAD.MOV.U32 R3, RZ, RZ, R15 ;  /* 0x000000ffff037224 */ /* 0x000fe200078e000f */
[----:B------:R-:W-:Y:S06]  /*0a10*/  RET.REL.NODEC R10 `(_Z23color_conversion_kernelPfS_S_PiS0_S0_i) ;  /* 0xfffffff40a787950 */ /* 0x000fec0003c3ffff */
.L_x_6:
[----:B------:R-:W-:-:S00]  /*0a20*/  BRA `(.L_x_6) ;  /* 0xfffffffc00fc7947 */ /* 0x000fc0000383ffff */
[----:B------:R-:W-:-:S00]  /*0a30*/  NOP ;  /* 0x0000000000007918 */ /* 0x000fc00000000000 */
        /* <DEDUP_REMOVED lines=12> */
.L_x_8:


//--------------------- .text._Z14GetArrayKernelPhS_i --------------------------
	.section	.text._Z14GetArrayKernelPhS_i,"ax",@progbits
	.align	128
        .global         _Z14GetArrayKernelPhS_i
        .type           _Z14GetArrayKernelPhS_i,@function
        .size           _Z14GetArrayKernelPhS_i,(.L_x_10 - _Z14GetArrayKernelPhS_i)
        .other          _Z14GetArrayKernelPhS_i,@"STO_CUDA_ENTRY STV_DEFAULT"
_Z14GetArrayKernelPhS_i:
.text._Z14GetArrayKernelPhS_i:
        /* <DEDUP_REMOVED lines=8> */
[----:B------:R-:W0:Y:S01]  /*0080*/  LDCU.128 UR8, c[0x0][0x380] ;  /* 0x00007000ff0877ac */ /* 0x000e220008000c00 */
[----:B------:R-:W-:Y:S01]  /*0090*/  SHF.R.S32.HI R0, RZ, 0x1f, R4 ;  /* 0x0000001fff007819 */ /* 0x000fe20000011404 */
[----:B------:R-:W1:Y:S01]  /*00a0*/  LDCU.64 UR4, c[0x0][0x358] ;  /* 0x00006b00ff0477ac */ /* 0x000e620008000a00 */
[----:B0-----:R-:W-:-:S04]  /*00b0*/  IADD3 R2, P0, PT, R4, UR10, RZ ;  /* 0x0000000a04027c10 */ /* 0x001fc8000ff1e0ff */
[----:B------:R-:W-:-:S06]  /*00c0*/  IADD3.X R3, PT, PT, R0, UR11, RZ, P0, !PT ;  /* 0x0000000b00037c10 */ /* 0x000fcc00087fe4ff */
[----:B-1----:R-:W2:Y:S01]  /*00d0*/  LDG.E.U8 R3, desc[UR4][R2.64] ;  /* 0x0000000402037981 */ /* 0x002ea2000c1e1100 */
[----:B------:R-:W-:-:S04]  /*00e0*/  IADD3 R4, P0, PT, R4, UR8, RZ ;  /* 0x0000000804047c10 */ /* 0x000fc8000ff1e0ff */
[----:B------:R-:W-:-:S05]  /*00f0*/  IADD3.X R5, PT, PT, R0, UR9, RZ, P0, !PT ;  /* 0x0000000900057c10 */ /* 0x000fca00087fe4ff */
[----:B--2---:R-:W-:Y:S01]  /*0100*/  STG.E.U8 desc[UR4][R4.64], R3 ;  /* 0x0000000304007986 */ /* 0x004fe2000c101104 */
[----:B------:R-:W-:Y:S05]  /*0110*/  EXIT ;  /* 0x000000000000794d */ /* 0x000fea0003800000 */
.L_x_7:
        /* <DEDUP_REMOVED lines=14> */
.L_x_10:


//--------------------- .nv.shared.reserved.0     --------------------------
	.section	.nv.shared.reserved.0,"aw",@nobits
	.weak		__nv_reservedSMEM_offset_0_alias
	.size		__nv_reservedSMEM_offset_0_alias, 0, 64
	.other		__nv_reservedSMEM_offset_0_alias,@"STO_CUDA_RESERVED_SHARED STV_DEFAULT"
__nv_reservedSMEM_offset_0_alias:
	.zero		0
	.zero		64


//--------------------- .nv.constant0._Z23color_conversion_kernelPfS_S_PiS0_S0_i --------------------------
	.section	.nv.constant0._Z23color_conversion_kernelPfS_S_PiS0_S0_i,"a",@progbits
	.sectionflags	@""
	.align	4
.nv.constant0._Z23color_conversion_kernelPfS_S_PiS0_S0_i:
	.zero		948


//--------------------- .nv.constant0._Z14GetArrayKernelPhS_i --------------------------
	.section	.nv.constant0._Z14GetArrayKernelPhS_i,"a",@progbits
	.sectionflags	@""
	.align	4
.nv.constant0._Z14GetArrayKernelPhS_i:
	.zero		916


//--------------------- SYMBOLS --------------------------

	.type		.nv.reservedSmem.offset0,@object
	.size		.nv.reservedSmem.offset0,0x4
